	.headerflags	@"EF_CUDA_TEXMODE_UNIFIED EF_CUDA_64BIT_ADDRESS EF_CUDA_ACCELERATORS EF_CUDA_SM90 EF_CUDA_VIRTUAL_SM(EF_CUDA_SM90)"
	.elftype	@"ET_EXEC"


//--------------------- .nv.info                  --------------------------
	.section	.nv.info,"",@"SHT_CUDA_INFO"
	.align	4


	//----- nvinfo : EIATTR_REGCOUNT
	.align		4
        /*0000*/ 	.byte	0x04, 0x2f
        /*0002*/ 	.short	(.L_3 - .L_2)
	.align		4
.L_2:
        /*0004*/ 	.word	index@(triton_poi_fused__native_batch_norm_legit_no_training_relu_26)
        /*0008*/ 	.word	0x00000012


	//----- nvinfo : EIATTR_MIN_STACK_SIZE
	.align		4
.L_3:
        /*000c*/ 	.byte	0x04, 0x12
        /*000e*/ 	.short	(.L_5 - .L_4)
	.align		4
.L_4:
        /*0010*/ 	.word	index@(triton_poi_fused__native_batch_norm_legit_no_training_relu_26)
        /*0014*/ 	.word	0x00000000


	//----- nvinfo : EIATTR_FRAME_SIZE
	.align		4
.L_5:
        /*0018*/ 	.byte	0x04, 0x11
        /*001a*/ 	.short	(.L_7 - .L_6)
	.align		4
.L_6:
        /*001c*/ 	.word	index@(triton_poi_fused__native_batch_norm_legit_no_training_relu_26)
        /*0020*/ 	.word	0x00000000


	//----- nvinfo : EIATTR_MIN_STACK_SIZE
	.align		4
.L_7:
        /*0024*/ 	.byte	0x04, 0x12
        /*0026*/ 	.short	(.L_9 - .L_8)
	.align		4
.L_8:
        /*0028*/ 	.word	index@(triton_poi_fused__native_batch_norm_legit_no_training_relu_26)
        /*002c*/ 	.word	0x00000000
.L_9:


//--------------------- .nv.info.triton_poi_fused__native_batch_norm_legit_no_training_relu_26 --------------------------
	.section	.nv.info.triton_poi_fused__native_batch_norm_legit_no_training_relu_26,"",@"SHT_CUDA_INFO"
	.sectionflags	@""
	.align	4


	//----- nvinfo : EIATTR_CUDA_API_VERSION
	.align		4
        /*0000*/ 	.byte	0x04, 0x37
        /*0002*/ 	.short	(.L_11 - .L_10)
.L_10:
        /*0004*/ 	.word	0x0000007c


	//----- nvinfo : EIATTR_KPARAM_INFO
	.align		4
.L_11:
        /*0008*/ 	.byte	0x04, 0x17
        /*000a*/ 	.short	(.L_13 - .L_12)
.L_12:
        /*000c*/ 	.word	0x00000000
        /*0010*/ 	.short	0x0006
        /*0012*/ 	.short	0x0030
        /*0014*/ 	.byte	0x00, 0xf0, 0x11, 0x00


	//----- nvinfo : EIATTR_KPARAM_INFO
	.align		4
.L_13:
        /*0018*/ 	.byte	0x04, 0x17
        /*001a*/ 	.short	(.L_15 - .L_14)
.L_14:
        /*001c*/ 	.word	0x00000000
        /*0020*/ 	.short	0x0005
        /*0022*/ 	.short	0x0028
        /*0024*/ 	.byte	0x00, 0xf4, 0x21, 0x00


	//----- nvinfo : EIATTR_KPARAM_INFO
	.align		4
.L_15:
        /*0028*/ 	.byte	0x04, 0x17
        /*002a*/ 	.short	(.L_17 - .L_16)
.L_16:
        /*002c*/ 	.word	0x00000000
        /*0030*/ 	.short	0x0004
        /*0032*/ 	.short	0x0020
        /*0034*/ 	.byte	0x00, 0xf4, 0x21, 0x00


	//----- nvinfo : EIATTR_KPARAM_INFO
	.align		4
.L_17:
        /*0038*/ 	.byte	0x04, 0x17
        /*003a*/ 	.short	(.L_19 - .L_18)
.L_18:
        /*003c*/ 	.word	0x00000000
        /*0040*/ 	.short	0x0003
        /*0042*/ 	.short	0x0018
        /*0044*/ 	.byte	0x00, 0xf4, 0x21, 0x00


	//----- nvinfo : EIATTR_KPARAM_INFO
	.align		4
.L_19:
        /*0048*/ 	.byte	0x04, 0x17
        /*004a*/ 	.short	(.L_21 - .L_20)
.L_20:
        /*004c*/ 	.word	0x00000000
        /*0050*/ 	.short	0x0002
        /*0052*/ 	.short	0x0010
        /*0054*/ 	.byte	0x00, 0xf4, 0x21, 0x00


	//----- nvinfo : EIATTR_KPARAM_INFO
	.align		4
.L_21:
        /*0058*/ 	.byte	0x04, 0x17
        /*005a*/ 	.short	(.L_23 - .L_22)
.L_22:
        /*005c*/ 	.word	0x00000000
        /*0060*/ 	.short	0x0001
        /*0062*/ 	.short	0x0008
        /*0064*/ 	.byte	0x00, 0xf4, 0x21, 0x00


	//----- nvinfo : EIATTR_KPARAM_INFO
	.align		4
.L_23:
        /*0068*/ 	.byte	0x04, 0x17
        /*006a*/ 	.short	(.L_25 - .L_24)
.L_24:
        /*006c*/ 	.word	0x00000000
        /*0070*/ 	.short	0x0000
        /*0072*/ 	.short	0x0000
        /*0074*/ 	.byte	0x00, 0xf4, 0x21, 0x00


	//----- nvinfo : EIATTR_SPARSE_MMA_MASK
	.align		4
.L_25:
        /*0078*/ 	.byte	0x03, 0x50
        /*007a*/ 	.short	0x0000


	//----- nvinfo : EIATTR_MAXREG_COUNT
	.align		4
        /*007c*/ 	.byte	0x03, 0x1b
        /*007e*/ 	.short	0x00ff


	//----- nvinfo : EIATTR_EXIT_INSTR_OFFSETS
	.align		4
        /*0080*/ 	.byte	0x04, 0x1c
        /*0082*/ 	.short	(.L_27 - .L_26)


	//   ....[0]....
.L_26:
        /*0084*/ 	.word	0x000002f0


	//   ....[1]....
        /*0088*/ 	.word	0x00000310


	//----- nvinfo : EIATTR_REQNTID
	.align		4
.L_27:
        /*008c*/ 	.byte	0x04, 0x10
        /*008e*/ 	.short	(.L_29 - .L_28)
.L_28:
        /*0090*/ 	.word	0x00000080
        /*0094*/ 	.word	0x00000001
        /*0098*/ 	.word	0x00000001


	//----- nvinfo : EIATTR_CBANK_PARAM_SIZE
	.align		4
.L_29:
        /*009c*/ 	.byte	0x03, 0x19
        /*009e*/ 	.short	0x0034


	//----- nvinfo : EIATTR_PARAM_CBANK
	.align		4
        /*00a0*/ 	.byte	0x04, 0x0a
        /*00a2*/ 	.short	(.L_31 - .L_30)
	.align		4
.L_30:
        /*00a4*/ 	.word	index@(.nv.constant0.triton_poi_fused__native_batch_norm_legit_no_training_relu_26)
        /*00a8*/ 	.short	0x0210
        /*00aa*/ 	.short	0x0034


	//----- nvinfo : EIATTR_SW_WAR
	.align		4
.L_31:
        /*00ac*/ 	.byte	0x04, 0x36
        /*00ae*/ 	.short	(.L_33 - .L_32)
.L_32:
        /*00b0*/ 	.word	0x00000008
.L_33:


//--------------------- .nv.callgraph             --------------------------
	.section	.nv.callgraph,"",@"SHT_CUDA_CALLGRAPH"
	.align	4
	.sectionentsize	8
	.align		4
        /*0000*/ 	.word	0x00000000
	.align		4
        /*0004*/ 	.word	0xffffffff
	.align		4
        /*0008*/ 	.word	0x00000000
	.align		4
        /*000c*/ 	.word	0xfffffffe
	.align		4
        /*0010*/ 	.word	0x00000000
	.align		4
        /*0014*/ 	.word	0xfffffffd
	.align		4
        /*0018*/ 	.word	0x00000000
	.align		4
        /*001c*/ 	.word	0xfffffffc


//--------------------- .nv.constant4             --------------------------
	.section	.nv.constant4,"a",@progbits
	.align	8
	.align		8
.nv.constant4:
        /*0000*/ 	.dword	_$_str
	.align		8
        /*0008*/ 	.dword	_$_str_$_2


//--------------------- .text.triton_poi_fused__native_batch_norm_legit_no_training_relu_26 --------------------------
	.section	.text.triton_poi_fused__native_batch_norm_legit_no_training_relu_26,"ax",@progbits
	.align	128
        .global         triton_poi_fused__native_batch_norm_legit_no_training_relu_26
        .type           triton_poi_fused__native_batch_norm_legit_no_training_relu_26,@function
        .size           triton_poi_fused__native_batch_norm_legit_no_training_relu_26,(.L_x_1 - triton_poi_fused__native_batch_norm_legit_no_training_relu_26)
        .other          triton_poi_fused__native_batch_norm_legit_no_training_relu_26,@"STO_CUDA_ENTRY STV_DEFAULT"
triton_poi_fused__native_batch_norm_legit_no_training_relu_26:
.text.triton_poi_fused__native_batch_norm_legit_no_training_relu_26:
[----:B------:R-:W0:Y:S01]  /*0000*/  LDC R1, c[0x0][0x28] ;  /* 0x00000a00ff017b82 */ /* 0x000e220000000800 */
[----:B------:R-:W1:Y:S07]  /*0010*/  S2R R0, SR_TID.X ;  /* 0x0000000000007919 */ /* 0x000e6e0000002100 */
[----:B------:R-:W2:Y:S01]  /*0020*/  LDC.64 R8, c[0x0][0x220] ;  /* 0x00008800ff087b82 */ /* 0x000ea20000000a00 */
[----:B------:R-:W-:Y:S01]  /*0030*/  HFMA2.MMA R14, -RZ, RZ, 0, 0 ;  /* 0x00000000ff0e7435 */ /* 0x000fe200000001ff */
[----:B------:R-:W-:Y:S01]  /*0040*/  ULDC.64 UR4, c[0x0][0x208] ;  /* 0x0000820000047ab9 */ /* 0x000fe20000000a00 */
[----:B------:R-:W3:Y:S05]  /*0050*/  S2R R3, SR_CTAID.X ;  /* 0x0000000000037919 */ /* 0x000eea0000002500 */
[----:B------:R-:W4:Y:S08]  /*0060*/  LDC.64 R4, c[0x0][0x210] ;  /* 0x00008400ff047b82 */ /* 0x000f300000000a00 */
[----:B------:R-:W5:Y:S08]  /*0070*/  LDC.64 R6, c[0x0][0x218] ;  /* 0x00008600ff067b82 */ /* 0x000f700000000a00 */
[----:B------:R-:W5:Y:S01]  /*0080*/  LDC.64 R10, c[0x0][0x228] ;  /* 0x00008a00ff0a7b82 */ /* 0x000f620000000a00 */
[----:B-1----:R-:W-:-:S07]  /*0090*/  LOP3.LUT R0, R0, 0x7f, RZ, 0xc0, !PT ;  /* 0x0000007f00007812 */ /* 0x002fce00078ec0ff */
[----:B------:R-:W1:Y:S01]  /*00a0*/  LDC.64 R12, c[0x0][0x230] ;  /* 0x00008c00ff0c7b82 */ /* 0x000e620000000a00 */
[----:B---3--:R-:W-:-:S04]  /*00b0*/  LEA R0, R3, R0, 0x7 ;  /* 0x0000000003007211 */ /* 0x008fc800078e38ff */
[C---:B------:R-:W-:Y:S01]  /*00c0*/  ISETP.GE.AND P0, PT, R0.reuse, 0x1800, PT ;  /* 0x000018000000780c */ /* 0x040fe20003f06270 */
[----:B------:R-:W-:-:S05]  /*00d0*/  IMAD.HI R2, R0, 0x2aaaaaab, RZ ;  /* 0x2aaaaaab00027827 */ /* 0x000fca00078e02ff */
[----:B------:R-:W-:-:S04]  /*00e0*/  SHF.R.U32.HI R3, RZ, 0x1f, R2 ;  /* 0x0000001fff037819 */ /* 0x000fc80000011602 */
[----:B------:R-:W-:-:S05]  /*00f0*/  LEA.HI R3, R2, R3, RZ, 0x18 ;  /* 0x0000000302037211 */ /* 0x000fca00078fc0ff */
[----:B------:R-:W-:-:S04]  /*0100*/  IMAD R15, R3, -0x600, R0 ;  /* 0xfffffa00030f7824 */ /* 0x000fc800078e0200 */
[----:B--2---:R-:W-:-:S05]  /*0110*/  IMAD.WIDE R8, R15, 0x4, R8 ;  /* 0x000000040f087825 */ /* 0x004fca00078e0208 */
[----:B------:R2:W3:Y:S01]  /*0120*/  @!P0 LDG.E.EL R14, desc[UR4][R8.64] ;  /* 0x00000004080e8981 */ /* 0x0004e2000c2e1900 */
[----:B------:R-:W-:Y:S01]  /*0130*/  CS2R R2, SRZ ;  /* 0x0000000000027805 */ /* 0x000fe2000001ff00 */
[----:B----4-:R-:W-:-:S04]  /*0140*/  IMAD.WIDE R4, R0, 0x4, R4 ;  /* 0x0000000400047825 */ /* 0x010fc800078e0204 */
[C---:B-----5:R-:W-:Y:S01]  /*0150*/  IMAD.WIDE R6, R15.reuse, 0x4, R6 ;  /* 0x000000040f067825 */ /* 0x060fe200078e0206 */
[----:B------:R4:W5:Y:S03]  /*0160*/  @!P0 LDG.E R2, desc[UR4][R4.64] ;  /* 0x0000000404028981 */ /* 0x000966000c1e1900 */
[C---:B0-2---:R-:W-:Y:S01]  /*0170*/  IMAD.WIDE R8, R15.reuse, 0x4, R10 ;  /* 0x000000040f087825 */ /* 0x045fe200078e020a */
[----:B------:R0:W5:Y:S03]  /*0180*/  @!P0 LDG.E.EL R3, desc[UR4][R6.64] ;  /* 0x0000000406038981 */ /* 0x000166000c2e1900 */
[----:B-1----:R-:W-:Y:S01]  /*0190*/  IMAD.WIDE R10, R15, 0x4, R12 ;  /* 0x000000040f0a7825 */ /* 0x002fe200078e020c */
[----:B------:R-:W-:Y:S01]  /*01a0*/  CS2R R12, SRZ ;  /* 0x00000000000c7805 */ /* 0x000fe2000001ff00 */
[----:B----4-:R-:W1:Y:S05]  /*01b0*/  LDC.64 R4, c[0x0][0x238] ;  /* 0x00008e00ff047b82 */ /* 0x010e6a0000000a00 */
[----:B------:R-:W2:Y:S04]  /*01c0*/  @!P0 LDG.E.EL R12, desc[UR4][R8.64] ;  /* 0x00000004080c8981 */ /* 0x000ea8000c2e1900 */
[----:B------:R-:W2:Y:S01]  /*01d0*/  @!P0 LDG.E.EL R13, desc[UR4][R10.64] ;  /* 0x000000040a0d8981 */ /* 0x000ea2000c2e1900 */
[----:B0-----:R-:W-:Y:S01]  /*01e0*/  MOV R6, 0x3e800000 ;  /* 0x3e80000000067802 */ /* 0x001fe20000000f00 */
[----:B---3--:R-:W-:-:S04]  /*01f0*/  FADD R14, R14, 9.9999997473787516356e-06 ;  /* 0x3727c5ac0e0e7421 */ /* 0x008fc80000000000 */
[----:B------:R-:W0:Y:S01]  /*0200*/  MUFU.SQRT R15, R14 ;  /* 0x0000000e000f7308 */ /* 0x000e220000002000 */
[----:B-----5:R-:W-:Y:S01]  /*0210*/  FADD R2, -R3, R2 ;  /* 0x0000000203027221 */ /* 0x020fe20000000100 */
[C---:B0-----:R-:W-:Y:S02]  /*0220*/  FSETP.GT.AND P1, PT, R15.reuse, 8.50705917302346158658e+37, PT ;  /* 0x7e8000000f00780b */ /* 0x041fe40003f24000 */
[----:B------:R-:W-:Y:S02]  /*0230*/  FSETP.GEU.AND P2, PT, R15, 1.175494350822287508e-38, PT ;  /* 0x008000000f00780b */ /* 0x000fe40003f4e000 */
[----:B------:R-:W-:-:S09]  /*0240*/  FSEL R6, R6, 1, P1 ;  /* 0x3f80000006067808 */ /* 0x000fd20000800000 */
[----:B------:R-:W-:Y:S02]  /*0250*/  @P1 FMUL R15, R15, 0.25 ;  /* 0x3e8000000f0f1820 */ /* 0x000fe40000400000 */
[----:B------:R-:W-:Y:S02]  /*0260*/  @!P2 FMUL R6, R6, 16777216 ;  /* 0x4b8000000606a820 */ /* 0x000fe40000400000 */
[----:B------:R-:W-:-:S06]  /*0270*/  @!P2 FMUL R15, R15, 16777216 ;  /* 0x4b8000000f0fa820 */ /* 0x000fcc0000400000 */
[----:B------:R-:W0:Y:S02]  /*0280*/  MUFU.RCP R15, R15 ;  /* 0x0000000f000f7308 */ /* 0x000e240000001000 */
[----:B0-----:R-:W-:-:S04]  /*0290*/  FMUL R3, R15, R6 ;  /* 0x000000060f037220 */ /* 0x001fc80000400000 */
[----:B------:R-:W-:-:S04]  /*02a0*/  FMUL R2, R2, R3 ;  /* 0x0000000302027220 */ /* 0x000fc80000400000 */
[----:B--2---:R-:W-:Y:S01]  /*02b0*/  FFMA R12, R2, R12, R13 ;  /* 0x0000000c020c7223 */ /* 0x004fe2000000000d */
[----:B-1----:R-:W-:-:S04]  /*02c0*/  IMAD.WIDE R2, R0, 0x4, R4 ;  /* 0x0000000400027825 */ /* 0x002fc800078e0204 */
[----:B------:R-:W-:-:S04]  /*02d0*/  FSETP.GEU.AND P1, PT, R12, RZ, PT ;  /* 0x000000ff0c00720b */ /* 0x000fc80003f2e000 */
[----:B------:R-:W-:Y:S01]  /*02e0*/  FSEL R5, R12, RZ, P1 ;  /* 0x000000ff0c057208 */ /* 0x000fe20000800000 */
[----:B------:R-:W-:Y:S08]  /*02f0*/  @P0 EXIT ;  /* 0x000000000000094d */ /* 0x000ff00003800000 */
[----:B------:R-:W-:Y:S01]  /*0300*/  STG.E desc[UR4][R2.64], R5 ;  /* 0x0000000502007986 */ /* 0x000fe2000c101904 */
[----:B------:R-:W-:Y:S05]  /*0310*/  EXIT ;  /* 0x000000000000794d */ /* 0x000fea0003800000 */
.L_x_0:
[----:B------:R-:W-:-:S00]  /*0320*/  BRA `(.L_x_0) ;  /* 0xfffffffc00fc7947 */ /* 0x000fc0000383ffff */
[----:B------:R-:W-:-:S00]  /*0330*/  NOP ;  /* 0x0000000000007918 */ /* 0x000fc00000000000 */
        /* <DEDUP_REMOVED lines=12> */
.L_x_1:


//--------------------- .nv.global.init           --------------------------
	.section	.nv.global.init,"aw",@progbits
.nv.global.init:
	.type		_$_str,@object
	.size		_$_str,(_$_str_$_2 - _$_str)
_$_str:
        /*0000*/ 	.byte	0x5f, 0x5f, 0x43, 0x55, 0x44, 0x41, 0x5f, 0x46, 0x54, 0x5a, 0x00
	.type		_$_str_$_2,@object
	.size		_$_str_$_2,(.L_1 - _$_str_$_2)
_$_str_$_2:
        /*000b*/ 	.byte	0x5f, 0x5f, 0x43, 0x55, 0x44, 0x41, 0x5f, 0x50, 0x52, 0x45, 0x43, 0x5f, 0x53, 0x51, 0x52, 0x54
        /*001b*/ 	.byte	0x00
.L_1:


//--------------------- .nv.constant0.triton_poi_fused__native_batch_norm_legit_no_training_relu_26 --------------------------
	.section	.nv.constant0.triton_poi_fused__native_batch_norm_legit_no_training_relu_26,"a",@progbits
	.sectionflags	@""
	.align	4
.nv.constant0.triton_poi_fused__native_batch_norm_legit_no_training_relu_26:
	.zero		580
